//
// Generated by NVIDIA NVVM Compiler
//
// Compiler Build ID: CL-36424714
// Cuda compilation tools, release 13.0, V13.0.88
// Based on NVVM 20.0.0
//

.version 9.0
.target sm_100
.address_size 64

	// .globl	_Z8charFreqPcPiccl

.visible .entry _Z8charFreqPcPiccl(
	.param .u64 .ptr .align 1 _Z8charFreqPcPiccl_param_0,
	.param .u64 .ptr .align 1 _Z8charFreqPcPiccl_param_1,
	.param .u8 _Z8charFreqPcPiccl_param_2,
	.param .u8 _Z8charFreqPcPiccl_param_3,
	.param .u64 _Z8charFreqPcPiccl_param_4
)
{
	.reg .pred 	%p<5>;
	.reg .b16 	%rs<6>;
	.reg .b32 	%r<6>;
	.reg .b64 	%rd<10>;

	ld.param.u64 	%rd2, [_Z8charFreqPcPiccl_param_0];
	ld.param.u64 	%rd3, [_Z8charFreqPcPiccl_param_1];
	ld.param.s8 	%rs1, [_Z8charFreqPcPiccl_param_2];
	ld.param.s8 	%rs2, [_Z8charFreqPcPiccl_param_3];
	ld.param.u64 	%rd4, [_Z8charFreqPcPiccl_param_4];
	mov.u32 	%r1, %ctaid.x;
	mov.u32 	%r2, %ntid.x;
	mov.u32 	%r3, %tid.x;
	mad.lo.s32 	%r4, %r1, %r2, %r3;
	cvt.s64.s32 	%rd1, %r4;
	setp.le.s64 	%p1, %rd4, %rd1;
	@%p1 bra 	$L__BB0_2;
	cvta.to.global.u64 	%rd5, %rd3;
	cvta.to.global.u64 	%rd6, %rd2;
	add.s64 	%rd7, %rd6, %rd1;
	ld.global.u8 	%rs3, [%rd7];
	and.b16  	%rs4, %rs1, 255;
	setp.eq.s16 	%p2, %rs3, %rs4;
	and.b16  	%rs5, %rs2, 255;
	setp.eq.s16 	%p3, %rs3, %rs5;
	or.pred  	%p4, %p2, %p3;
	selp.u32 	%r5, 1, 0, %p4;
	shl.b64 	%rd8, %rd1, 2;
	add.s64 	%rd9, %rd5, %rd8;
	st.global.u32 	[%rd9], %r5;
$L__BB0_2:
	ret;

}


// ===== COMPILED SASS (sm_100) =====

	.target	sm_100

	.elftype	@"ET_EXEC"


//--------------------- .note.nv.tkinfo           --------------------------
	.section	.note.nv.tkinfo,"",@"SHT_NOTE"
	.sectionflags	@"SHF_NOTE_NV_TKINFO"
	.tkinfo
        /*0018*/ 	.word	0x00000002
        /*0030*/ 	.string	""
        /*0030*/ 	.string	"ptxas"
        /*0030*/ 	.string	"Cuda compilation tools, release 13.0, V13.0.88"
        /*0030*/ 	.string	"Build cuda_13.0.r13.0/compiler.36424714_0"
        /*0030*/ 	.string	"-arch sm_100 -m 64 "



//--------------------- .note.nv.cuinfo           --------------------------
	.section	.note.nv.cuinfo,"",@"SHT_NOTE"
	.sectionflags	@"SHF_NOTE_NV_CUINFO"
        /*0018*/ 	.short	0x0002
        /*001a*/ 	.short	0x0064
        /*001c*/ 	.short	0x0082
	.zero		2


//--------------------- .nv.info                  --------------------------
	.section	.nv.info,"",@"SHT_CUDA_INFO"
	.align	4


	//----- nvinfo : EIATTR_REGCOUNT
	.align		4
        /*0000*/ 	.byte	0x04, 0x2f
        /*0002*/ 	.short	(.L_1 - .L_0)
	.align		4
.L_0:
        /*0004*/ 	.word	index@(_Z8charFreqPcPiccl)
        /*0008*/ 	.word	0x00000008


	//----- nvinfo : EIATTR_FRAME_SIZE
	.align		4
.L_1:
        /*000c*/ 	.byte	0x04, 0x11
        /*000e*/ 	.short	(.L_3 - .L_2)
	.align		4
.L_2:
        /*0010*/ 	.word	index@(_Z8charFreqPcPiccl)
        /*0014*/ 	.word	0x00000000


	//----- nvinfo : EIATTR_MIN_STACK_SIZE
	.align		4
.L_3:
        /*0018*/ 	.byte	0x04, 0x12
        /*001a*/ 	.short	(.L_5 - .L_4)
	.align		4
.L_4:
        /*001c*/ 	.word	index@(_Z8charFreqPcPiccl)
        /*0020*/ 	.word	0x00000000
.L_5:


//--------------------- .nv.compat                --------------------------
	.section	.nv.compat,"",@"SHT_CUDA_COMPAT_INFO"
	.align	4
        /*0000*/ 	.byte	0x02, 0x09, 0x00, 0x00, 0x02, 0x02, 0x01, 0x00, 0x02, 0x05, 0x05, 0x00, 0x03, 0x07, 0x01, 0x01
        /*0010*/ 	.byte	0x02, 0x03, 0x00, 0x00, 0x02, 0x06, 0x01, 0x00, 0x04, 0x0b, 0x08, 0x00, 0x09, 0x00, 0x00, 0x00
        /*0020*/ 	.byte	0x00, 0x00, 0x00, 0x00


//--------------------- .nv.info._Z8charFreqPcPiccl --------------------------
	.section	.nv.info._Z8charFreqPcPiccl,"",@"SHT_CUDA_INFO"
	.sectionflags	@""
	.align	4


	//----- nvinfo : EIATTR_CUDA_API_VERSION
	.align		4
        /*0000*/ 	.byte	0x04, 0x37
        /*0002*/ 	.short	(.L_7 - .L_6)
.L_6:
        /*0004*/ 	.word	0x00000082


	//----- nvinfo : EIATTR_KPARAM_INFO
	.align		4
.L_7:
        /*0008*/ 	.byte	0x04, 0x17
        /*000a*/ 	.short	(.L_9 - .L_8)
.L_8:
        /*000c*/ 	.word	0x00000000
        /*0010*/ 	.short	0x0004
        /*0012*/ 	.short	0x0018
        /*0014*/ 	.byte	0x00, 0xf0, 0x21, 0x00


	//----- nvinfo : EIATTR_KPARAM_INFO
	.align		4
.L_9:
        /*0018*/ 	.byte	0x04, 0x17
        /*001a*/ 	.short	(.L_11 - .L_10)
.L_10:
        /*001c*/ 	.word	0x00000000
        /*0020*/ 	.short	0x0003
        /*0022*/ 	.short	0x0011
        /*0024*/ 	.byte	0x00, 0xf0, 0x05, 0x00


	//----- nvinfo : EIATTR_KPARAM_INFO
	.align		4
.L_11:
        /*0028*/ 	.byte	0x04, 0x17
        /*002a*/ 	.short	(.L_13 - .L_12)
.L_12:
        /*002c*/ 	.word	0x00000000
        /*0030*/ 	.short	0x0002
        /*0032*/ 	.short	0x0010
        /*0034*/ 	.byte	0x00, 0xf0, 0x05, 0x00


	//----- nvinfo : EIATTR_KPARAM_INFO
	.align		4
.L_13:
        /*0038*/ 	.byte	0x04, 0x17
        /*003a*/ 	.short	(.L_15 - .L_14)
.L_14:
        /*003c*/ 	.word	0x00000000
        /*0040*/ 	.short	0x0001
        /*0042*/ 	.short	0x0008
        /*0044*/ 	.byte	0x00, 0xf5, 0x21, 0x00


	//----- nvinfo : EIATTR_KPARAM_INFO
	.align		4
.L_15:
        /*0048*/ 	.byte	0x04, 0x17
        /*004a*/ 	.short	(.L_17 - .L_16)
.L_16:
        /*004c*/ 	.word	0x00000000
        /*0050*/ 	.short	0x0000
        /*0052*/ 	.short	0x0000
        /*0054*/ 	.byte	0x00, 0xf5, 0x21, 0x00


	//----- nvinfo : EIATTR_SPARSE_MMA_MASK
	.align		4
.L_17:
        /*0058*/ 	.byte	0x03, 0x50
        /*005a*/ 	.short	0x0000


	//----- nvinfo : EIATTR_MAXREG_COUNT
	.align		4
        /*005c*/ 	.byte	0x03, 0x1b
        /*005e*/ 	.short	0x00ff


	//----- nvinfo : EIATTR_MERCURY_ISA_VERSION
	.align		4
        /*0060*/ 	.byte	0x03, 0x5f
        /*0062*/ 	.short	0x0101


	//----- nvinfo : EIATTR_VRC_CTA_INIT_COUNT
	.align		4
        /*0064*/ 	.byte	0x02, 0x4a
	.zero		1
	.zero		1


	//----- nvinfo : EIATTR_EXIT_INSTR_OFFSETS
	.align		4
        /*0068*/ 	.byte	0x04, 0x1c
        /*006a*/ 	.short	(.L_19 - .L_18)


	//   ....[0]....
.L_18:
        /*006c*/ 	.word	0x00000090


	//   ....[1]....
        /*0070*/ 	.word	0x000001c0


	//----- nvinfo : EIATTR_CBANK_PARAM_SIZE
	.align		4
.L_19:
        /*0074*/ 	.byte	0x03, 0x19
        /*0076*/ 	.short	0x0020


	//----- nvinfo : EIATTR_PARAM_CBANK
	.align		4
        /*0078*/ 	.byte	0x04, 0x0a
        /*007a*/ 	.short	(.L_21 - .L_20)
	.align		4
.L_20:
        /*007c*/ 	.word	index@(.nv.constant0._Z8charFreqPcPiccl)
        /*0080*/ 	.short	0x0380
        /*0082*/ 	.short	0x0020


	//----- nvinfo : EIATTR_SW_WAR
	.align		4
.L_21:
        /*0084*/ 	.byte	0x04, 0x36
        /*0086*/ 	.short	(.L_23 - .L_22)
.L_22:
        /*0088*/ 	.word	0x00000008
.L_23:


//--------------------- .nv.callgraph             --------------------------
	.section	.nv.callgraph,"",@"SHT_CUDA_CALLGRAPH"
	.align	4
	.sectionentsize	8
	.align		4
        /*0000*/ 	.word	0x00000000
	.align		4
        /*0004*/ 	.word	0xffffffff
	.align		4
        /*0008*/ 	.word	0x00000000
	.align		4
        /*000c*/ 	.word	0xfffffffe
	.align		4
        /*0010*/ 	.word	0x00000000
	.align		4
        /*0014*/ 	.word	0xfffffffd
	.align		4
        /*0018*/ 	.word	0x00000000
	.align		4
        /*001c*/ 	.word	0xfffffffc


//--------------------- .text._Z8charFreqPcPiccl  --------------------------
	.section	.text._Z8charFreqPcPiccl,"ax",@progbits
	.align	128
        .global         _Z8charFreqPcPiccl
        .type           _Z8charFreqPcPiccl,@function
        .size           _Z8charFreqPcPiccl,(.L_x_1 - _Z8charFreqPcPiccl)
        .other          _Z8charFreqPcPiccl,@"STO_CUDA_ENTRY STV_DEFAULT"
_Z8charFreqPcPiccl:
.text._Z8charFreqPcPiccl:
[----:B------:R-:W-:Y:S01]  /*0000*/  LDC R1, c[0x0][0x37c] ;  /* 0x0000df00ff017b82 */ /* 0x000fe20000000800 */
[----:B------:R-:W0:Y:S07]  /*0010*/  S2R R3, SR_TID.X ;  /* 0x0000000000037919 */ /* 0x000e2e0000002100 */
[----:B------:R-:W0:Y:S01]  /*0020*/  S2UR UR4, SR_CTAID.X ;  /* 0x00000000000479c3 */ /* 0x000e220000002500 */
[----:B------:R-:W1:Y:S07]  /*0030*/  LDCU.64 UR6, c[0x0][0x398] ;  /* 0x00007300ff0677ac */ /* 0x000e6e0008000a00 */
[----:B------:R-:W0:Y:S02]  /*0040*/  LDC R0, c[0x0][0x360] ;  /* 0x0000d800ff007b82 */ /* 0x000e240000000800 */
[----:B0-----:R-:W-:-:S05]  /*0050*/  IMAD R0, R0, UR4, R3 ;  /* 0x0000000400007c24 */ /* 0x001fca000f8e0203 */
[----:B-1----:R-:W-:Y:S02]  /*0060*/  ISETP.GE.U32.AND P0, PT, R0, UR6, PT ;  /* 0x0000000600007c0c */ /* 0x002fe4000bf06070 */
[----:B------:R-:W-:-:S04]  /*0070*/  SHF.R.S32.HI R5, RZ, 0x1f, R0 ;  /* 0x0000001fff057819 */ /* 0x000fc80000011400 */
[----:B------:R-:W-:-:S13]  /*0080*/  ISETP.GE.AND.EX P0, PT, R5, UR7, PT, P0 ;  /* 0x0000000705007c0c */ /* 0x000fda000bf06300 */
[----:B------:R-:W-:Y:S05]  /*0090*/  @P0 EXIT ;  /* 0x000000000000094d */ /* 0x000fea0003800000 */
[----:B------:R-:W0:Y:S01]  /*00a0*/  LDCU.128 UR8, c[0x0][0x380] ;  /* 0x00007000ff0877ac */ /* 0x000e220008000c00 */
[----:B------:R-:W1:Y:S01]  /*00b0*/  LDCU.64 UR6, c[0x0][0x358] ;  /* 0x00006b00ff0677ac */ /* 0x000e620008000a00 */
[----:B------:R-:W2:Y:S01]  /*00c0*/  LDCU.U8 UR4, c[0x0][0x390] ;  /* 0x00007200ff0477ac */ /* 0x000ea20008000000 */
[----:B0-----:R-:W-:-:S04]  /*00d0*/  IADD3 R2, P0, PT, R0, UR8, RZ ;  /* 0x0000000800027c10 */ /* 0x001fc8000ff1e0ff */
[----:B------:R-:W-:-:S05]  /*00e0*/  IADD3.X R3, PT, PT, R5, UR9, RZ, P0, !PT ;  /* 0x0000000905037c10 */ /* 0x000fca00087fe4ff */
[----:B-1----:R-:W3:Y:S01]  /*00f0*/  LDG.E.U8 R2, desc[UR6][R2.64] ;  /* 0x0000000602027981 */ /* 0x002ee2000c1e1100 */
[----:B------:R-:W0:Y:S01]  /*0100*/  LDCU.S8 UR5, c[0x0][0x391] ;  /* 0x00007220ff0577ac */ /* 0x000e220008000200 */
[----:B------:R-:W-:Y:S01]  /*0110*/  LEA R4, P1, R0, UR10, 0x2 ;  /* 0x0000000a00047c11 */ /* 0x000fe2000f8210ff */
[----:B--2---:R-:W-:-:S03]  /*0120*/  UPRMT UR4, UR4, 0x8880, URZ ;  /* 0x0000888004047896 */ /* 0x004fc600080000ff */
[----:B------:R-:W-:Y:S01]  /*0130*/  LEA.HI.X R5, R0, UR11, R5, 0x2, P1 ;  /* 0x0000000b00057c11 */ /* 0x000fe200088f1405 */
[----:B------:R-:W-:-:S04]  /*0140*/  UPRMT UR4, UR4, 0x7710, URZ ;  /* 0x0000771004047896 */ /* 0x000fc800080000ff */
[----:B------:R-:W-:Y:S02]  /*0150*/  ULOP3.LUT UR4, UR4, 0xff, URZ, 0xc0, !UPT ;  /* 0x000000ff04047892 */ /* 0x000fe4000f8ec0ff */
[----:B0-----:R-:W-:-:S04]  /*0160*/  UPRMT UR5, UR5, 0x7710, URZ ;  /* 0x0000771005057896 */ /* 0x001fc800080000ff */
[----:B------:R-:W-:-:S06]  /*0170*/  ULOP3.LUT UR5, UR5, 0xff, URZ, 0xc0, !UPT ;  /* 0x000000ff05057892 */ /* 0x000fcc000f8ec0ff */
[----:B---3--:R-:W-:-:S04]  /*0180*/  ISETP.NE.AND P0, PT, R2, UR5, PT ;  /* 0x0000000502007c0c */ /* 0x008fc8000bf05270 */
[----:B------:R-:W-:-:S04]  /*0190*/  ISETP.EQ.OR P0, PT, R2, UR4, !P0 ;  /* 0x0000000402007c0c */ /* 0x000fc8000c702670 */
[----:B------:R-:W-:-:S05]  /*01a0*/  SEL R3, RZ, 0x1, !P0 ;  /* 0x00000001ff037807 */ /* 0x000fca0004000000 */
[----:B------:R-:W-:Y:S01]  /*01b0*/  STG.E desc[UR6][R4.64], R3 ;  /* 0x0000000304007986 */ /* 0x000fe2000c101906 */
[----:B------:R-:W-:Y:S05]  /*01c0*/  EXIT ;  /* 0x000000000000794d */ /* 0x000fea0003800000 */
.L_x_0:
[----:B------:R-:W-:-:S00]  /*01d0*/  BRA `(.L_x_0) ;  /* 0xfffffffc00fc7947 */ /* 0x000fc0000383ffff */
[----:B------:R-:W-:-:S00]  /*01e0*/  NOP ;  /* 0x0000000000007918 */ /* 0x000fc00000000000 */
        /* <DEDUP_REMOVED lines=9> */
.L_x_1:


//--------------------- .nv.shared.reserved.0     --------------------------
	.section	.nv.shared.reserved.0,"aw",@nobits
	.weak		__nv_reservedSMEM_offset_0_alias
	.size		__nv_reservedSMEM_offset_0_alias, 0, 64
	.other		__nv_reservedSMEM_offset_0_alias,@"STO_CUDA_RESERVED_SHARED STV_DEFAULT"
__nv_reservedSMEM_offset_0_alias:
	.zero		0
	.zero		64


//--------------------- .nv.constant0._Z8charFreqPcPiccl --------------------------
	.section	.nv.constant0._Z8charFreqPcPiccl,"a",@progbits
	.sectionflags	@""
	.align	4
.nv.constant0._Z8charFreqPcPiccl:
	.zero		928


//--------------------- SYMBOLS --------------------------

	.type		.nv.reservedSmem.offset0,@object
	.size		.nv.reservedSmem.offset0,0x4
